//
// Generated by NVIDIA NVVM Compiler
//
// Compiler Build ID: CL-36424714
// Cuda compilation tools, release 13.0, V13.0.88
// Based on NVVM 20.0.0
//

.version 9.0
.target sm_100
.address_size 64

	// .globl	_Z15vector_additionPdS_S_

.visible .entry _Z15vector_additionPdS_S_(
	.param .u64 .ptr .align 1 _Z15vector_additionPdS_S__param_0,
	.param .u64 .ptr .align 1 _Z15vector_additionPdS_S__param_1,
	.param .u64 .ptr .align 1 _Z15vector_additionPdS_S__param_2
)
{
	.reg .pred 	%p<2>;
	.reg .b32 	%r<5>;
	.reg .b64 	%rd<11>;
	.reg .b64 	%fd<4>;

	ld.param.u64 	%rd1, [_Z15vector_additionPdS_S__param_0];
	ld.param.u64 	%rd2, [_Z15vector_additionPdS_S__param_1];
	ld.param.u64 	%rd3, [_Z15vector_additionPdS_S__param_2];
	mov.u32 	%r2, %ntid.x;
	mov.u32 	%r3, %ctaid.x;
	mov.u32 	%r4, %tid.x;
	mad.lo.s32 	%r1, %r2, %r3, %r4;
	setp.gt.s32 	%p1, %r1, 255;
	@%p1 bra 	$L__BB0_2;
	cvta.to.global.u64 	%rd4, %rd1;
	cvta.to.global.u64 	%rd5, %rd2;
	cvta.to.global.u64 	%rd6, %rd3;
	mul.wide.s32 	%rd7, %r1, 8;
	add.s64 	%rd8, %rd4, %rd7;
	ld.global.f64 	%fd1, [%rd8];
	add.s64 	%rd9, %rd5, %rd7;
	ld.global.f64 	%fd2, [%rd9];
	add.f64 	%fd3, %fd1, %fd2;
	add.s64 	%rd10, %rd6, %rd7;
	st.global.f64 	[%rd10], %fd3;
$L__BB0_2:
	ret;

}


// ===== COMPILED SASS (sm_100) =====

	.target	sm_100

	.elftype	@"ET_EXEC"


//--------------------- .note.nv.tkinfo           --------------------------
	.section	.note.nv.tkinfo,"",@"SHT_NOTE"
	.sectionflags	@"SHF_NOTE_NV_TKINFO"
	.tkinfo
        /*0018*/ 	.word	0x00000002
        /*0030*/ 	.string	""
        /*0030*/ 	.string	"ptxas"
        /*0030*/ 	.string	"Cuda compilation tools, release 13.0, V13.0.88"
        /*0030*/ 	.string	"Build cuda_13.0.r13.0/compiler.36424714_0"
        /*0030*/ 	.string	"-arch sm_100 -m 64 "



//--------------------- .note.nv.cuinfo           --------------------------
	.section	.note.nv.cuinfo,"",@"SHT_NOTE"
	.sectionflags	@"SHF_NOTE_NV_CUINFO"
        /*0018*/ 	.short	0x0002
        /*001a*/ 	.short	0x0064
        /*001c*/ 	.short	0x0082
	.zero		2


//--------------------- .nv.info                  --------------------------
	.section	.nv.info,"",@"SHT_CUDA_INFO"
	.align	4


	//----- nvinfo : EIATTR_REGCOUNT
	.align		4
        /*0000*/ 	.byte	0x04, 0x2f
        /*0002*/ 	.short	(.L_1 - .L_0)
	.align		4
.L_0:
        /*0004*/ 	.word	index@(_Z15vector_additionPdS_S_)
        /*0008*/ 	.word	0x0000000e


	//----- nvinfo : EIATTR_FRAME_SIZE
	.align		4
.L_1:
        /*000c*/ 	.byte	0x04, 0x11
        /*000e*/ 	.short	(.L_3 - .L_2)
	.align		4
.L_2:
        /*0010*/ 	.word	index@(_Z15vector_additionPdS_S_)
        /*0014*/ 	.word	0x00000000


	//----- nvinfo : EIATTR_MIN_STACK_SIZE
	.align		4
.L_3:
        /*0018*/ 	.byte	0x04, 0x12
        /*001a*/ 	.short	(.L_5 - .L_4)
	.align		4
.L_4:
        /*001c*/ 	.word	index@(_Z15vector_additionPdS_S_)
        /*0020*/ 	.word	0x00000000
.L_5:


//--------------------- .nv.compat                --------------------------
	.section	.nv.compat,"",@"SHT_CUDA_COMPAT_INFO"
	.align	4
        /*0000*/ 	.byte	0x02, 0x09, 0x00, 0x00, 0x02, 0x02, 0x01, 0x00, 0x02, 0x05, 0x05, 0x00, 0x03, 0x07, 0x01, 0x01
        /*0010*/ 	.byte	0x02, 0x03, 0x00, 0x00, 0x02, 0x06, 0x01, 0x00, 0x04, 0x0b, 0x08, 0x00, 0x01, 0x00, 0x00, 0x00
        /*0020*/ 	.byte	0x00, 0x00, 0x00, 0x00


//--------------------- .nv.info._Z15vector_additionPdS_S_ --------------------------
	.section	.nv.info._Z15vector_additionPdS_S_,"",@"SHT_CUDA_INFO"
	.sectionflags	@""
	.align	4


	//----- nvinfo : EIATTR_CUDA_API_VERSION
	.align		4
        /*0000*/ 	.byte	0x04, 0x37
        /*0002*/ 	.short	(.L_7 - .L_6)
.L_6:
        /*0004*/ 	.word	0x00000082


	//----- nvinfo : EIATTR_KPARAM_INFO
	.align		4
.L_7:
        /*0008*/ 	.byte	0x04, 0x17
        /*000a*/ 	.short	(.L_9 - .L_8)
.L_8:
        /*000c*/ 	.word	0x00000000
        /*0010*/ 	.short	0x0002
        /*0012*/ 	.short	0x0010
        /*0014*/ 	.byte	0x00, 0xf5, 0x21, 0x00


	//----- nvinfo : EIATTR_KPARAM_INFO
	.align		4
.L_9:
        /*0018*/ 	.byte	0x04, 0x17
        /*001a*/ 	.short	(.L_11 - .L_10)
.L_10:
        /*001c*/ 	.word	0x00000000
        /*0020*/ 	.short	0x0001
        /*0022*/ 	.short	0x0008
        /*0024*/ 	.byte	0x00, 0xf5, 0x21, 0x00


	//----- nvinfo : EIATTR_KPARAM_INFO
	.align		4
.L_11:
        /*0028*/ 	.byte	0x04, 0x17
        /*002a*/ 	.short	(.L_13 - .L_12)
.L_12:
        /*002c*/ 	.word	0x00000000
        /*0030*/ 	.short	0x0000
        /*0032*/ 	.short	0x0000
        /*0034*/ 	.byte	0x00, 0xf5, 0x21, 0x00


	//----- nvinfo : EIATTR_SPARSE_MMA_MASK
	.align		4
.L_13:
        /*0038*/ 	.byte	0x03, 0x50
        /*003a*/ 	.short	0x0000


	//----- nvinfo : EIATTR_MAXREG_COUNT
	.align		4
        /*003c*/ 	.byte	0x03, 0x1b
        /*003e*/ 	.short	0x00ff


	//----- nvinfo : EIATTR_MERCURY_ISA_VERSION
	.align		4
        /*0040*/ 	.byte	0x03, 0x5f
        /*0042*/ 	.short	0x0101


	//----- nvinfo : EIATTR_VRC_CTA_INIT_COUNT
	.align		4
        /*0044*/ 	.byte	0x02, 0x4a
	.zero		1
	.zero		1


	//----- nvinfo : EIATTR_EXIT_INSTR_OFFSETS
	.align		4
        /*0048*/ 	.byte	0x04, 0x1c
        /*004a*/ 	.short	(.L_15 - .L_14)


	//   ....[0]....
.L_14:
        /*004c*/ 	.word	0x00000060


	//   ....[1]....
        /*0050*/ 	.word	0x00000120


	//----- nvinfo : EIATTR_CBANK_PARAM_SIZE
	.align		4
.L_15:
        /*0054*/ 	.byte	0x03, 0x19
        /*0056*/ 	.short	0x0018


	//----- nvinfo : EIATTR_PARAM_CBANK
	.align		4
        /*0058*/ 	.byte	0x04, 0x0a
        /*005a*/ 	.short	(.L_17 - .L_16)
	.align		4
.L_16:
        /*005c*/ 	.word	index@(.nv.constant0._Z15vector_additionPdS_S_)
        /*0060*/ 	.short	0x0380
        /*0062*/ 	.short	0x0018


	//----- nvinfo : EIATTR_SW_WAR
	.align		4
.L_17:
        /*0064*/ 	.byte	0x04, 0x36
        /*0066*/ 	.short	(.L_19 - .L_18)
.L_18:
        /*0068*/ 	.word	0x00000008
.L_19:


//--------------------- .nv.callgraph             --------------------------
	.section	.nv.callgraph,"",@"SHT_CUDA_CALLGRAPH"
	.align	4
	.sectionentsize	8
	.align		4
        /*0000*/ 	.word	0x00000000
	.align		4
        /*0004*/ 	.word	0xffffffff
	.align		4
        /*0008*/ 	.word	0x00000000
	.align		4
        /*000c*/ 	.word	0xfffffffe
	.align		4
        /*0010*/ 	.word	0x00000000
	.align		4
        /*0014*/ 	.word	0xfffffffd
	.align		4
        /*0018*/ 	.word	0x00000000
	.align		4
        /*001c*/ 	.word	0xfffffffc


//--------------------- .text._Z15vector_additionPdS_S_ --------------------------
	.section	.text._Z15vector_additionPdS_S_,"ax",@progbits
	.align	128
        .global         _Z15vector_additionPdS_S_
        .type           _Z15vector_additionPdS_S_,@function
        .size           _Z15vector_additionPdS_S_,(.L_x_1 - _Z15vector_additionPdS_S_)
        .other          _Z15vector_additionPdS_S_,@"STO_CUDA_ENTRY STV_DEFAULT"
_Z15vector_additionPdS_S_:
.text._Z15vector_additionPdS_S_:
[----:B------:R-:W-:Y:S01]  /*0000*/  LDC R1, c[0x0][0x37c] ;  /* 0x0000df00ff017b82 */ /* 0x000fe20000000800 */
[----:B------:R-:W0:Y:S01]  /*0010*/  S2R R11, SR_CTAID.X ;  /* 0x00000000000b7919 */ /* 0x000e220000002500 */
[----:B------:R-:W0:Y:S01]  /*0020*/  LDCU UR4, c[0x0][0x360] ;  /* 0x00006c00ff0477ac */ /* 0x000e220008000800 */
[----:B------:R-:W0:Y:S02]  /*0030*/  S2R R0, SR_TID.X ;  /* 0x0000000000007919 */ /* 0x000e240000002100 */
[----:B0-----:R-:W-:-:S05]  /*0040*/  IMAD R11, R11, UR4, R0 ;  /* 0x000000040b0b7c24 */ /* 0x001fca000f8e0200 */
[----:B------:R-:W-:-:S13]  /*0050*/  ISETP.GT.AND P0, PT, R11, 0xff, PT ;  /* 0x000000ff0b00780c */ /* 0x000fda0003f04270 */
[----:B------:R-:W-:Y:S05]  /*0060*/  @P0 EXIT ;  /* 0x000000000000094d */ /* 0x000fea0003800000 */
[----:B------:R-:W0:Y:S01]  /*0070*/  LDC.64 R2, c[0x0][0x380] ;  /* 0x0000e000ff027b82 */ /* 0x000e220000000a00 */
[----:B------:R-:W1:Y:S07]  /*0080*/  LDCU.64 UR4, c[0x0][0x358] ;  /* 0x00006b00ff0477ac */ /* 0x000e6e0008000a00 */
[----:B------:R-:W2:Y:S08]  /*0090*/  LDC.64 R4, c[0x0][0x388] ;  /* 0x0000e200ff047b82 */ /* 0x000eb00000000a00 */
[----:B------:R-:W3:Y:S01]  /*00a0*/  LDC.64 R8, c[0x0][0x390] ;  /* 0x0000e400ff087b82 */ /* 0x000ee20000000a00 */
[----:B0-----:R-:W-:-:S06]  /*00b0*/  IMAD.WIDE R2, R11, 0x8, R2 ;  /* 0x000000080b027825 */ /* 0x001fcc00078e0202 */
[----:B-1----:R-:W4:Y:S01]  /*00c0*/  LDG.E.64 R2, desc[UR4][R2.64] ;  /* 0x0000000402027981 */ /* 0x002f22000c1e1b00 */
[----:B--2---:R-:W-:-:S06]  /*00d0*/  IMAD.WIDE R4, R11, 0x8, R4 ;  /* 0x000000080b047825 */ /* 0x004fcc00078e0204 */
[----:B------:R-:W4:Y:S01]  /*00e0*/  LDG.E.64 R4, desc[UR4][R4.64] ;  /* 0x0000000404047981 */ /* 0x000f22000c1e1b00 */
[----:B---3--:R-:W-:Y:S01]  /*00f0*/  IMAD.WIDE R8, R11, 0x8, R8 ;  /* 0x000000080b087825 */ /* 0x008fe200078e0208 */
[----:B----4-:R-:W-:-:S07]  /*0100*/  DADD R6, R2, R4 ;  /* 0x0000000002067229 */ /* 0x010fce0000000004 */
[----:B------:R-:W-:Y:S01]  /*0110*/  STG.E.64 desc[UR4][R8.64], R6 ;  /* 0x0000000608007986 */ /* 0x000fe2000c101b04 */
[----:B------:R-:W-:Y:S05]  /*0120*/  EXIT ;  /* 0x000000000000794d */ /* 0x000fea0003800000 */
.L_x_0:
[----:B------:R-:W-:-:S00]  /*0130*/  BRA `(.L_x_0) ;  /* 0xfffffffc00fc7947 */ /* 0x000fc0000383ffff */
[----:B------:R-:W-:-:S00]  /*0140*/  NOP ;  /* 0x0000000000007918 */ /* 0x000fc00000000000 */
        /* <DEDUP_REMOVED lines=11> */
.L_x_1:


//--------------------- .nv.shared.reserved.0     --------------------------
	.section	.nv.shared.reserved.0,"aw",@nobits
	.weak		__nv_reservedSMEM_offset_0_alias
	.size		__nv_reservedSMEM_offset_0_alias, 0, 64
	.other		__nv_reservedSMEM_offset_0_alias,@"STO_CUDA_RESERVED_SHARED STV_DEFAULT"
__nv_reservedSMEM_offset_0_alias:
	.zero		0
	.zero		64


//--------------------- .nv.constant0._Z15vector_additionPdS_S_ --------------------------
	.section	.nv.constant0._Z15vector_additionPdS_S_,"a",@progbits
	.sectionflags	@""
	.align	4
.nv.constant0._Z15vector_additionPdS_S_:
	.zero		920


//--------------------- SYMBOLS --------------------------

	.type		.nv.reservedSmem.offset0,@object
	.size		.nv.reservedSmem.offset0,0x4
